//
// Generated by NVIDIA NVVM Compiler
//
// Compiler Build ID: CL-36424714
// Cuda compilation tools, release 13.0, V13.0.88
// Based on NVVM 20.0.0
//

.version 9.0
.target sm_100
.address_size 64

	// .globl	_Z13calculateHeatPdS_i

.visible .entry _Z13calculateHeatPdS_i(
	.param .u64 .ptr .align 1 _Z13calculateHeatPdS_i_param_0,
	.param .u64 .ptr .align 1 _Z13calculateHeatPdS_i_param_1,
	.param .u32 _Z13calculateHeatPdS_i_param_2
)
{
	.reg .pred 	%p<8>;
	.reg .b32 	%r<22>;
	.reg .b64 	%rd<16>;
	.reg .b64 	%fd<9>;

	ld.param.u64 	%rd1, [_Z13calculateHeatPdS_i_param_0];
	ld.param.u64 	%rd2, [_Z13calculateHeatPdS_i_param_1];
	ld.param.u32 	%r4, [_Z13calculateHeatPdS_i_param_2];
	mov.u32 	%r5, %tid.x;
	mov.u32 	%r6, %ctaid.x;
	mov.u32 	%r7, %ntid.x;
	mad.lo.s32 	%r8, %r6, %r7, %r5;
	mov.u32 	%r9, %tid.y;
	mov.u32 	%r10, %ctaid.y;
	mov.u32 	%r11, %ntid.y;
	mad.lo.s32 	%r12, %r10, %r11, %r9;
	setp.lt.s32 	%p1, %r8, 1;
	add.s32 	%r13, %r4, -1;
	setp.ge.s32 	%p2, %r8, %r13;
	or.pred  	%p3, %p1, %p2;
	setp.eq.s32 	%p4, %r12, 0;
	or.pred  	%p5, %p4, %p3;
	setp.ge.s32 	%p6, %r12, %r13;
	or.pred  	%p7, %p5, %p6;
	@%p7 bra 	$L__BB0_2;
	cvta.to.global.u64 	%rd3, %rd1;
	cvta.to.global.u64 	%rd4, %rd2;
	add.s32 	%r14, %r8, -1;
	mul.lo.s32 	%r15, %r4, %r14;
	add.s32 	%r16, %r15, %r12;
	mul.wide.s32 	%rd5, %r16, 8;
	add.s64 	%rd6, %rd3, %rd5;
	ld.global.f64 	%fd1, [%rd6];
	shl.b32 	%r17, %r4, 1;
	add.s32 	%r18, %r15, %r17;
	add.s32 	%r19, %r18, %r12;
	mul.wide.s32 	%rd7, %r19, 8;
	add.s64 	%rd8, %rd3, %rd7;
	ld.global.f64 	%fd2, [%rd8];
	add.f64 	%fd3, %fd1, %fd2;
	sub.s32 	%r20, %r18, %r4;
	cvt.s64.s32 	%rd9, %r20;
	cvt.u64.u32 	%rd10, %r12;
	add.s64 	%rd11, %rd10, %rd9;
	shl.b64 	%rd12, %rd11, 3;
	add.s64 	%rd13, %rd3, %rd12;
	ld.global.f64 	%fd4, [%rd13+-8];
	add.f64 	%fd5, %fd3, %fd4;
	ld.global.f64 	%fd6, [%rd13+8];
	add.f64 	%fd7, %fd5, %fd6;
	mul.f64 	%fd8, %fd7, 0d3FD0000000000000;
	add.s32 	%r21, %r16, %r4;
	mul.wide.s32 	%rd14, %r21, 8;
	add.s64 	%rd15, %rd4, %rd14;
	st.global.f64 	[%rd15], %fd8;
$L__BB0_2:
	ret;

}


// ===== COMPILED SASS (sm_100) =====

	.target	sm_100

	.elftype	@"ET_EXEC"


//--------------------- .note.nv.tkinfo           --------------------------
	.section	.note.nv.tkinfo,"",@"SHT_NOTE"
	.sectionflags	@"SHF_NOTE_NV_TKINFO"
	.tkinfo
        /*0018*/ 	.word	0x00000002
        /*0030*/ 	.string	""
        /*0030*/ 	.string	"ptxas"
        /*0030*/ 	.string	"Cuda compilation tools, release 13.0, V13.0.88"
        /*0030*/ 	.string	"Build cuda_13.0.r13.0/compiler.36424714_0"
        /*0030*/ 	.string	"-arch sm_100 -m 64 "



//--------------------- .note.nv.cuinfo           --------------------------
	.section	.note.nv.cuinfo,"",@"SHT_NOTE"
	.sectionflags	@"SHF_NOTE_NV_CUINFO"
        /*0018*/ 	.short	0x0002
        /*001a*/ 	.short	0x0064
        /*001c*/ 	.short	0x0082
	.zero		2


//--------------------- .nv.info                  --------------------------
	.section	.nv.info,"",@"SHT_CUDA_INFO"
	.align	4


	//----- nvinfo : EIATTR_REGCOUNT
	.align		4
        /*0000*/ 	.byte	0x04, 0x2f
        /*0002*/ 	.short	(.L_1 - .L_0)
	.align		4
.L_0:
        /*0004*/ 	.word	index@(_Z13calculateHeatPdS_i)
        /*0008*/ 	.word	0x00000014


	//----- nvinfo : EIATTR_FRAME_SIZE
	.align		4
.L_1:
        /*000c*/ 	.byte	0x04, 0x11
        /*000e*/ 	.short	(.L_3 - .L_2)
	.align		4
.L_2:
        /*0010*/ 	.word	index@(_Z13calculateHeatPdS_i)
        /*0014*/ 	.word	0x00000000


	//----- nvinfo : EIATTR_MIN_STACK_SIZE
	.align		4
.L_3:
        /*0018*/ 	.byte	0x04, 0x12
        /*001a*/ 	.short	(.L_5 - .L_4)
	.align		4
.L_4:
        /*001c*/ 	.word	index@(_Z13calculateHeatPdS_i)
        /*0020*/ 	.word	0x00000000
.L_5:


//--------------------- .nv.compat                --------------------------
	.section	.nv.compat,"",@"SHT_CUDA_COMPAT_INFO"
	.align	4
        /*0000*/ 	.byte	0x02, 0x09, 0x00, 0x00, 0x02, 0x02, 0x01, 0x00, 0x02, 0x05, 0x05, 0x00, 0x03, 0x07, 0x01, 0x01
        /*0010*/ 	.byte	0x02, 0x03, 0x00, 0x00, 0x02, 0x06, 0x01, 0x00, 0x04, 0x0b, 0x08, 0x00, 0x01, 0x00, 0x00, 0x00
        /*0020*/ 	.byte	0x00, 0x00, 0x00, 0x00


//--------------------- .nv.info._Z13calculateHeatPdS_i --------------------------
	.section	.nv.info._Z13calculateHeatPdS_i,"",@"SHT_CUDA_INFO"
	.sectionflags	@""
	.align	4


	//----- nvinfo : EIATTR_CUDA_API_VERSION
	.align		4
        /*0000*/ 	.byte	0x04, 0x37
        /*0002*/ 	.short	(.L_7 - .L_6)
.L_6:
        /*0004*/ 	.word	0x00000082


	//----- nvinfo : EIATTR_KPARAM_INFO
	.align		4
.L_7:
        /*0008*/ 	.byte	0x04, 0x17
        /*000a*/ 	.short	(.L_9 - .L_8)
.L_8:
        /*000c*/ 	.word	0x00000000
        /*0010*/ 	.short	0x0002
        /*0012*/ 	.short	0x0010
        /*0014*/ 	.byte	0x00, 0xf0, 0x11, 0x00


	//----- nvinfo : EIATTR_KPARAM_INFO
	.align		4
.L_9:
        /*0018*/ 	.byte	0x04, 0x17
        /*001a*/ 	.short	(.L_11 - .L_10)
.L_10:
        /*001c*/ 	.word	0x00000000
        /*0020*/ 	.short	0x0001
        /*0022*/ 	.short	0x0008
        /*0024*/ 	.byte	0x00, 0xf5, 0x21, 0x00


	//----- nvinfo : EIATTR_KPARAM_INFO
	.align		4
.L_11:
        /*0028*/ 	.byte	0x04, 0x17
        /*002a*/ 	.short	(.L_13 - .L_12)
.L_12:
        /*002c*/ 	.word	0x00000000
        /*0030*/ 	.short	0x0000
        /*0032*/ 	.short	0x0000
        /*0034*/ 	.byte	0x00, 0xf5, 0x21, 0x00


	//----- nvinfo : EIATTR_SPARSE_MMA_MASK
	.align		4
.L_13:
        /*0038*/ 	.byte	0x03, 0x50
        /*003a*/ 	.short	0x0000


	//----- nvinfo : EIATTR_MAXREG_COUNT
	.align		4
        /*003c*/ 	.byte	0x03, 0x1b
        /*003e*/ 	.short	0x00ff


	//----- nvinfo : EIATTR_MERCURY_ISA_VERSION
	.align		4
        /*0040*/ 	.byte	0x03, 0x5f
        /*0042*/ 	.short	0x0101


	//----- nvinfo : EIATTR_VRC_CTA_INIT_COUNT
	.align		4
        /*0044*/ 	.byte	0x02, 0x4a
	.zero		1
	.zero		1


	//----- nvinfo : EIATTR_EXIT_INSTR_OFFSETS
	.align		4
        /*0048*/ 	.byte	0x04, 0x1c
        /*004a*/ 	.short	(.L_15 - .L_14)


	//   ....[0]....
.L_14:
        /*004c*/ 	.word	0x000000f0


	//   ....[1]....
        /*0050*/ 	.word	0x000002b0


	//----- nvinfo : EIATTR_CBANK_PARAM_SIZE
	.align		4
.L_15:
        /*0054*/ 	.byte	0x03, 0x19
        /*0056*/ 	.short	0x0014


	//----- nvinfo : EIATTR_PARAM_CBANK
	.align		4
        /*0058*/ 	.byte	0x04, 0x0a
        /*005a*/ 	.short	(.L_17 - .L_16)
	.align		4
.L_16:
        /*005c*/ 	.word	index@(.nv.constant0._Z13calculateHeatPdS_i)
        /*0060*/ 	.short	0x0380
        /*0062*/ 	.short	0x0014


	//----- nvinfo : EIATTR_SW_WAR
	.align		4
.L_17:
        /*0064*/ 	.byte	0x04, 0x36
        /*0066*/ 	.short	(.L_19 - .L_18)
.L_18:
        /*0068*/ 	.word	0x00000008
.L_19:


//--------------------- .nv.callgraph             --------------------------
	.section	.nv.callgraph,"",@"SHT_CUDA_CALLGRAPH"
	.align	4
	.sectionentsize	8
	.align		4
        /*0000*/ 	.word	0x00000000
	.align		4
        /*0004*/ 	.word	0xffffffff
	.align		4
        /*0008*/ 	.word	0x00000000
	.align		4
        /*000c*/ 	.word	0xfffffffe
	.align		4
        /*0010*/ 	.word	0x00000000
	.align		4
        /*0014*/ 	.word	0xfffffffd
	.align		4
        /*0018*/ 	.word	0x00000000
	.align		4
        /*001c*/ 	.word	0xfffffffc


//--------------------- .text._Z13calculateHeatPdS_i --------------------------
	.section	.text._Z13calculateHeatPdS_i,"ax",@progbits
	.align	128
        .global         _Z13calculateHeatPdS_i
        .type           _Z13calculateHeatPdS_i,@function
        .size           _Z13calculateHeatPdS_i,(.L_x_1 - _Z13calculateHeatPdS_i)
        .other          _Z13calculateHeatPdS_i,@"STO_CUDA_ENTRY STV_DEFAULT"
_Z13calculateHeatPdS_i:
.text._Z13calculateHeatPdS_i:
[----:B------:R-:W-:Y:S01]  /*0000*/  LDC R1, c[0x0][0x37c] ;  /* 0x0000df00ff017b82 */ /* 0x000fe20000000800 */
[----:B------:R-:W0:Y:S07]  /*0010*/  S2R R2, SR_TID.X ;  /* 0x0000000000027919 */ /* 0x000e2e0000002100 */
[----:B------:R-:W0:Y:S01]  /*0020*/  S2UR UR4, SR_CTAID.X ;  /* 0x00000000000479c3 */ /* 0x000e220000002500 */
[----:B------:R-:W1:Y:S07]  /*0030*/  S2R R4, SR_TID.Y ;  /* 0x0000000000047919 */ /* 0x000e6e0000002200 */
[----:B------:R-:W0:Y:S08]  /*0040*/  LDC R3, c[0x0][0x360] ;  /* 0x0000d800ff037b82 */ /* 0x000e300000000800 */
[----:B------:R-:W2:Y:S08]  /*0050*/  LDC R0, c[0x0][0x390] ;  /* 0x0000e400ff007b82 */ /* 0x000eb00000000800 */
[----:B------:R-:W1:Y:S08]  /*0060*/  S2UR UR5, SR_CTAID.Y ;  /* 0x00000000000579c3 */ /* 0x000e700000002600 */
[----:B------:R-:W1:Y:S01]  /*0070*/  LDC R5, c[0x0][0x364] ;  /* 0x0000d900ff057b82 */ /* 0x000e620000000800 */
[----:B0-----:R-:W-:-:S02]  /*0080*/  IMAD R2, R3, UR4, R2 ;  /* 0x0000000403027c24 */ /* 0x001fc4000f8e0202 */
[----:B--2---:R-:W-:-:S05]  /*0090*/  VIADD R3, R0, 0xffffffff ;  /* 0xffffffff00037836 */ /* 0x004fca0000000000 */
[----:B------:R-:W-:-:S04]  /*00a0*/  ISETP.GE.AND P0, PT, R2, R3, PT ;  /* 0x000000030200720c */ /* 0x000fc80003f06270 */
[----:B------:R-:W-:Y:S01]  /*00b0*/  ISETP.LT.OR P0, PT, R2, 0x1, P0 ;  /* 0x000000010200780c */ /* 0x000fe20000701670 */
[----:B-1----:R-:W-:-:S05]  /*00c0*/  IMAD R4, R5, UR5, R4 ;  /* 0x0000000505047c24 */ /* 0x002fca000f8e0204 */
[----:B------:R-:W-:-:S04]  /*00d0*/  ISETP.EQ.OR P0, PT, R4, RZ, P0 ;  /* 0x000000ff0400720c */ /* 0x000fc80000702670 */
[----:B------:R-:W-:-:S13]  /*00e0*/  ISETP.GE.OR P0, PT, R4, R3, P0 ;  /* 0x000000030400720c */ /* 0x000fda0000706670 */
[----:B------:R-:W-:Y:S05]  /*00f0*/  @P0 EXIT ;  /* 0x000000000000094d */ /* 0x000fea0003800000 */
[----:B------:R-:W0:Y:S01]  /*0100*/  LDC.64 R6, c[0x0][0x380] ;  /* 0x0000e000ff067b82 */ /* 0x000e220000000a00 */
[----:B------:R-:W-:Y:S01]  /*0110*/  IADD3 R3, PT, PT, R2, -0x1, RZ ;  /* 0xffffffff02037810 */ /* 0x000fe20007ffe0ff */
[----:B------:R-:W1:Y:S04]  /*0120*/  LDCU.64 UR6, c[0x0][0x380] ;  /* 0x00007000ff0677ac */ /* 0x000e680008000a00 */
[----:B------:R-:W-:Y:S01]  /*0130*/  IMAD R3, R3, R0, RZ ;  /* 0x0000000003037224 */ /* 0x000fe200078e02ff */
[----:B------:R-:W2:Y:S01]  /*0140*/  LDCU.64 UR4, c[0x0][0x358] ;  /* 0x00006b00ff0477ac */ /* 0x000ea20008000a00 */
[----:B------:R-:W3:Y:S02]  /*0150*/  LDC.64 R16, c[0x0][0x388] ;  /* 0x0000e200ff107b82 */ /* 0x000ee40000000a00 */
[----:B------:R-:W-:Y:S01]  /*0160*/  IMAD R5, R0, 0x2, R3 ;  /* 0x0000000200057824 */ /* 0x000fe200078e0203 */
[----:B------:R-:W-:-:S03]  /*0170*/  IADD3 R3, PT, PT, R4, R3, RZ ;  /* 0x0000000304037210 */ /* 0x000fc60007ffe0ff */
[----:B------:R-:W-:Y:S01]  /*0180*/  IMAD.IADD R11, R5, 0x1, -R0 ;  /* 0x00000001050b7824 */ /* 0x000fe200078e0a00 */
[----:B------:R-:W-:-:S04]  /*0190*/  IADD3 R9, PT, PT, R4, R5, RZ ;  /* 0x0000000504097210 */ /* 0x000fc80007ffe0ff */
[----:B------:R-:W-:-:S04]  /*01a0*/  IADD3 R2, P0, PT, R4, R11, RZ ;  /* 0x0000000b04027210 */ /* 0x000fc80007f1e0ff */
[----:B------:R-:W-:Y:S01]  /*01b0*/  LEA.HI.X.SX32 R11, R11, RZ, 0x1, P0 ;  /* 0x000000ff0b0b7211 */ /* 0x000fe200000f0eff */
[----:B0-----:R-:W-:Y:S01]  /*01c0*/  IMAD.WIDE R4, R3, 0x8, R6 ;  /* 0x0000000803047825 */ /* 0x001fe200078e0206 */
[----:B-1----:R-:W-:-:S03]  /*01d0*/  LEA R10, P0, R2, UR6, 0x3 ;  /* 0x00000006020a7c11 */ /* 0x002fc6000f8018ff */
[----:B------:R-:W-:Y:S02]  /*01e0*/  IMAD.WIDE R6, R9, 0x8, R6 ;  /* 0x0000000809067825 */ /* 0x000fe400078e0206 */
[----:B--2---:R-:W2:Y:S01]  /*01f0*/  LDG.E.64 R4, desc[UR4][R4.64] ;  /* 0x0000000404047981 */ /* 0x004ea2000c1e1b00 */
[----:B------:R-:W-:-:S03]  /*0200*/  LEA.HI.X R11, R2, UR7, R11, 0x3, P0 ;  /* 0x00000007020b7c11 */ /* 0x000fc600080f1c0b */
[----:B------:R-:W2:Y:S04]  /*0210*/  LDG.E.64 R6, desc[UR4][R6.64] ;  /* 0x0000000406067981 */ /* 0x000ea8000c1e1b00 */
[----:B------:R-:W4:Y:S04]  /*0220*/  LDG.E.64 R12, desc[UR4][R10.64+-0x8] ;  /* 0xfffff8040a0c7981 */ /* 0x000f28000c1e1b00 */
[----:B------:R-:W5:Y:S01]  /*0230*/  LDG.E.64 R14, desc[UR4][R10.64+0x8] ;  /* 0x000008040a0e7981 */ /* 0x000f62000c1e1b00 */
[----:B------:R-:W-:-:S04]  /*0240*/  IMAD.IADD R3, R3, 0x1, R0 ;  /* 0x0000000103037824 */ /* 0x000fc800078e0200 */
[----:B---3--:R-:W-:Y:S01]  /*0250*/  IMAD.WIDE R2, R3, 0x8, R16 ;  /* 0x0000000803027825 */ /* 0x008fe200078e0210 */
[----:B--2---:R-:W-:-:S08]  /*0260*/  DADD R8, R4, R6 ;  /* 0x0000000004087229 */ /* 0x004fd00000000006 */
[----:B----4-:R-:W-:-:S08]  /*0270*/  DADD R8, R8, R12 ;  /* 0x0000000008087229 */ /* 0x010fd0000000000c */
[----:B-----5:R-:W-:-:S08]  /*0280*/  DADD R8, R8, R14 ;  /* 0x0000000008087229 */ /* 0x020fd0000000000e */
[----:B------:R-:W-:-:S07]  /*0290*/  DMUL R8, R8, 0.25 ;  /* 0x3fd0000008087828 */ /* 0x000fce0000000000 */
[----:B------:R-:W-:Y:S01]  /*02a0*/  STG.E.64 desc[UR4][R2.64], R8 ;  /* 0x0000000802007986 */ /* 0x000fe2000c101b04 */
[----:B------:R-:W-:Y:S05]  /*02b0*/  EXIT ;  /* 0x000000000000794d */ /* 0x000fea0003800000 */
.L_x_0:
[----:B------:R-:W-:-:S00]  /*02c0*/  BRA `(.L_x_0) ;  /* 0xfffffffc00fc7947 */ /* 0x000fc0000383ffff */
[----:B------:R-:W-:-:S00]  /*02d0*/  NOP ;  /* 0x0000000000007918 */ /* 0x000fc00000000000 */
        /* <DEDUP_REMOVED lines=10> */
.L_x_1:


//--------------------- .nv.shared.reserved.0     --------------------------
	.section	.nv.shared.reserved.0,"aw",@nobits
	.weak		__nv_reservedSMEM_offset_0_alias
	.size		__nv_reservedSMEM_offset_0_alias, 0, 64
	.other		__nv_reservedSMEM_offset_0_alias,@"STO_CUDA_RESERVED_SHARED STV_DEFAULT"
__nv_reservedSMEM_offset_0_alias:
	.zero		0
	.zero		64


//--------------------- .nv.constant0._Z13calculateHeatPdS_i --------------------------
	.section	.nv.constant0._Z13calculateHeatPdS_i,"a",@progbits
	.sectionflags	@""
	.align	4
.nv.constant0._Z13calculateHeatPdS_i:
	.zero		916


//--------------------- SYMBOLS --------------------------

	.type		.nv.reservedSmem.offset0,@object
	.size		.nv.reservedSmem.offset0,0x4
